//
// Generated by NVIDIA NVVM Compiler
//
// Compiler Build ID: CL-36424714
// Cuda compilation tools, release 13.0, V13.0.88
// Based on NVVM 20.0.0
//

.version 9.0
.target sm_100
.address_size 64

	// .globl	_Z32fused_im2col_gemm_bias_kernel_3dPKfS0_S0_Pfiiiiiiiiiiiiiiiiiii
// _ZZ32fused_im2col_gemm_bias_kernel_3dPKfS0_S0_PfiiiiiiiiiiiiiiiiiiiE6A_tile has been demoted
// _ZZ32fused_im2col_gemm_bias_kernel_3dPKfS0_S0_PfiiiiiiiiiiiiiiiiiiiE6B_tile has been demoted

.visible .entry _Z32fused_im2col_gemm_bias_kernel_3dPKfS0_S0_Pfiiiiiiiiiiiiiiiiiii(
	.param .u64 .ptr .align 1 _Z32fused_im2col_gemm_bias_kernel_3dPKfS0_S0_Pfiiiiiiiiiiiiiiiiiii_param_0,
	.param .u64 .ptr .align 1 _Z32fused_im2col_gemm_bias_kernel_3dPKfS0_S0_Pfiiiiiiiiiiiiiiiiiii_param_1,
	.param .u64 .ptr .align 1 _Z32fused_im2col_gemm_bias_kernel_3dPKfS0_S0_Pfiiiiiiiiiiiiiiiiiii_param_2,
	.param .u64 .ptr .align 1 _Z32fused_im2col_gemm_bias_kernel_3dPKfS0_S0_Pfiiiiiiiiiiiiiiiiiii_param_3,
	.param .u32 _Z32fused_im2col_gemm_bias_kernel_3dPKfS0_S0_Pfiiiiiiiiiiiiiiiiiii_param_4,
	.param .u32 _Z32fused_im2col_gemm_bias_kernel_3dPKfS0_S0_Pfiiiiiiiiiiiiiiiiiii_param_5,
	.param .u32 _Z32fused_im2col_gemm_bias_kernel_3dPKfS0_S0_Pfiiiiiiiiiiiiiiiiiii_param_6,
	.param .u32 _Z32fused_im2col_gemm_bias_kernel_3dPKfS0_S0_Pfiiiiiiiiiiiiiiiiiii_param_7,
	.param .u32 _Z32fused_im2col_gemm_bias_kernel_3dPKfS0_S0_Pfiiiiiiiiiiiiiiiiiii_param_8,
	.param .u32 _Z32fused_im2col_gemm_bias_kernel_3dPKfS0_S0_Pfiiiiiiiiiiiiiiiiiii_param_9,
	.param .u32 _Z32fused_im2col_gemm_bias_kernel_3dPKfS0_S0_Pfiiiiiiiiiiiiiiiiiii_param_10,
	.param .u32 _Z32fused_im2col_gemm_bias_kernel_3dPKfS0_S0_Pfiiiiiiiiiiiiiiiiiii_param_11,
	.param .u32 _Z32fused_im2col_gemm_bias_kernel_3dPKfS0_S0_Pfiiiiiiiiiiiiiiiiiii_param_12,
	.param .u32 _Z32fused_im2col_gemm_bias_kernel_3dPKfS0_S0_Pfiiiiiiiiiiiiiiiiiii_param_13,
	.param .u32 _Z32fused_im2col_gemm_bias_kernel_3dPKfS0_S0_Pfiiiiiiiiiiiiiiiiiii_param_14,
	.param .u32 _Z32fused_im2col_gemm_bias_kernel_3dPKfS0_S0_Pfiiiiiiiiiiiiiiiiiii_param_15,
	.param .u32 _Z32fused_im2col_gemm_bias_kernel_3dPKfS0_S0_Pfiiiiiiiiiiiiiiiiiii_param_16,
	.param .u32 _Z32fused_im2col_gemm_bias_kernel_3dPKfS0_S0_Pfiiiiiiiiiiiiiiiiiii_param_17,
	.param .u32 _Z32fused_im2col_gemm_bias_kernel_3dPKfS0_S0_Pfiiiiiiiiiiiiiiiiiii_param_18,
	.param .u32 _Z32fused_im2col_gemm_bias_kernel_3dPKfS0_S0_Pfiiiiiiiiiiiiiiiiiii_param_19,
	.param .u32 _Z32fused_im2col_gemm_bias_kernel_3dPKfS0_S0_Pfiiiiiiiiiiiiiiiiiii_param_20,
	.param .u32 _Z32fused_im2col_gemm_bias_kernel_3dPKfS0_S0_Pfiiiiiiiiiiiiiiiiiii_param_21,
	.param .u32 _Z32fused_im2col_gemm_bias_kernel_3dPKfS0_S0_Pfiiiiiiiiiiiiiiiiiii_param_22
)
{
	.reg .pred 	%p<37>;
	.reg .b32 	%r<73>;
	.reg .b32 	%f<66>;
	.reg .b64 	%rd<44>;
	// demoted variable
	.shared .align 4 .b8 _ZZ32fused_im2col_gemm_bias_kernel_3dPKfS0_S0_PfiiiiiiiiiiiiiiiiiiiE6A_tile[1024];
	// demoted variable
	.shared .align 4 .b8 _ZZ32fused_im2col_gemm_bias_kernel_3dPKfS0_S0_PfiiiiiiiiiiiiiiiiiiiE6B_tile[1024];
	ld.param.u64 	%rd8, [_Z32fused_im2col_gemm_bias_kernel_3dPKfS0_S0_Pfiiiiiiiiiiiiiiiiiii_param_1];
	ld.param.u64 	%rd9, [_Z32fused_im2col_gemm_bias_kernel_3dPKfS0_S0_Pfiiiiiiiiiiiiiiiiiii_param_2];
	ld.param.u32 	%r26, [_Z32fused_im2col_gemm_bias_kernel_3dPKfS0_S0_Pfiiiiiiiiiiiiiiiiiii_param_4];
	ld.param.u32 	%r27, [_Z32fused_im2col_gemm_bias_kernel_3dPKfS0_S0_Pfiiiiiiiiiiiiiiiiiii_param_5];
	ld.param.u32 	%r28, [_Z32fused_im2col_gemm_bias_kernel_3dPKfS0_S0_Pfiiiiiiiiiiiiiiiiiii_param_6];
	ld.param.u32 	%r29, [_Z32fused_im2col_gemm_bias_kernel_3dPKfS0_S0_Pfiiiiiiiiiiiiiiiiiii_param_7];
	ld.param.u32 	%r30, [_Z32fused_im2col_gemm_bias_kernel_3dPKfS0_S0_Pfiiiiiiiiiiiiiiiiiii_param_8];
	ld.param.u32 	%r31, [_Z32fused_im2col_gemm_bias_kernel_3dPKfS0_S0_Pfiiiiiiiiiiiiiiiiiii_param_9];
	ld.param.u32 	%r32, [_Z32fused_im2col_gemm_bias_kernel_3dPKfS0_S0_Pfiiiiiiiiiiiiiiiiiii_param_10];
	ld.param.u32 	%r33, [_Z32fused_im2col_gemm_bias_kernel_3dPKfS0_S0_Pfiiiiiiiiiiiiiiiiiii_param_11];
	ld.param.u32 	%r34, [_Z32fused_im2col_gemm_bias_kernel_3dPKfS0_S0_Pfiiiiiiiiiiiiiiiiiii_param_12];
	ld.param.u32 	%r35, [_Z32fused_im2col_gemm_bias_kernel_3dPKfS0_S0_Pfiiiiiiiiiiiiiiiiiii_param_13];
	ld.param.u32 	%r36, [_Z32fused_im2col_gemm_bias_kernel_3dPKfS0_S0_Pfiiiiiiiiiiiiiiiiiii_param_14];
	ld.param.u32 	%r37, [_Z32fused_im2col_gemm_bias_kernel_3dPKfS0_S0_Pfiiiiiiiiiiiiiiiiiii_param_15];
	ld.param.u32 	%r38, [_Z32fused_im2col_gemm_bias_kernel_3dPKfS0_S0_Pfiiiiiiiiiiiiiiiiiii_param_16];
	ld.param.u32 	%r39, [_Z32fused_im2col_gemm_bias_kernel_3dPKfS0_S0_Pfiiiiiiiiiiiiiiiiiii_param_17];
	ld.param.u32 	%r40, [_Z32fused_im2col_gemm_bias_kernel_3dPKfS0_S0_Pfiiiiiiiiiiiiiiiiiii_param_18];
	ld.param.u32 	%r41, [_Z32fused_im2col_gemm_bias_kernel_3dPKfS0_S0_Pfiiiiiiiiiiiiiiiiiii_param_19];
	ld.param.u32 	%r42, [_Z32fused_im2col_gemm_bias_kernel_3dPKfS0_S0_Pfiiiiiiiiiiiiiiiiiii_param_20];
	ld.param.u32 	%r43, [_Z32fused_im2col_gemm_bias_kernel_3dPKfS0_S0_Pfiiiiiiiiiiiiiiiiiii_param_21];
	ld.param.u32 	%r44, [_Z32fused_im2col_gemm_bias_kernel_3dPKfS0_S0_Pfiiiiiiiiiiiiiiiiiii_param_22];
	mov.u32 	%r1, %ctaid.z;
	mov.u32 	%r45, %ctaid.y;
	shl.b32 	%r46, %r45, 4;
	mov.u32 	%r71, %tid.y;
	add.s32 	%r3, %r46, %r71;
	mov.u32 	%r47, %ctaid.x;
	shl.b32 	%r48, %r47, 4;
	mov.u32 	%r70, %tid.x;
	add.s32 	%r5, %r48, %r70;
	setp.lt.s32 	%p2, %r28, 1;
	mov.f32 	%f63, 0f00000000;
	@%p2 bra 	$L__BB0_12;
	ld.param.u64 	%rd41, [_Z32fused_im2col_gemm_bias_kernel_3dPKfS0_S0_Pfiiiiiiiiiiiiiiiiiii_param_0];
	add.s32 	%r49, %r28, 15;
	shr.u32 	%r50, %r49, 4;
	setp.lt.s32 	%p3, %r3, %r26;
	shl.b32 	%r51, %r71, 6;
	mov.u32 	%r52, _ZZ32fused_im2col_gemm_bias_kernel_3dPKfS0_S0_PfiiiiiiiiiiiiiiiiiiiE6A_tile;
	add.s32 	%r6, %r52, %r51;
	shl.b32 	%r53, %r70, 2;
	add.s32 	%r7, %r6, %r53;
	mul.wide.u32 	%rd11, %r28, %r3;
	setp.lt.s32 	%p4, %r5, %r27;
	mov.u32 	%r54, _ZZ32fused_im2col_gemm_bias_kernel_3dPKfS0_S0_PfiiiiiiiiiiiiiiiiiiiE6B_tile;
	add.s32 	%r14, %r54, %r53;
	add.s32 	%r8, %r14, %r51;
	mul.lo.s32 	%r55, %r35, %r34;
	mul.lo.s32 	%r9, %r55, %r36;
	mul.lo.s32 	%r10, %r36, %r35;
	mul.lo.s32 	%r56, %r44, %r41;
	sub.s32 	%r11, %r56, %r38;
	mul.lo.s32 	%r57, %r42, %r1;
	sub.s32 	%r12, %r57, %r39;
	mul.lo.s32 	%r58, %r43, %r5;
	sub.s32 	%r13, %r58, %r40;
	cvt.s64.s32 	%rd1, %r32;
	cvt.s64.s32 	%rd2, %r33;
	and.pred  	%p1, %p3, %p4;
	neg.s32 	%r72, %r50;
	cvt.u64.u32 	%rd12, %r70;
	add.s64 	%rd13, %rd11, %rd12;
	shl.b64 	%rd14, %rd13, 2;
	cvta.to.global.u64 	%rd15, %rd41;
	add.s64 	%rd43, %rd15, %rd14;
	cvta.to.global.u64 	%rd4, %rd8;
	mov.f32 	%f63, 0f00000000;
	not.pred 	%p27, %p1;
$L__BB0_2:
	setp.ge.s32 	%p5, %r3, %r26;
	setp.ge.s32 	%p6, %r70, %r28;
	mov.f32 	%f62, 0f00000000;
	or.pred  	%p7, %p5, %p6;
	@%p7 bra 	$L__BB0_4;
	ld.global.nc.f32 	%f62, [%rd43];
$L__BB0_4:
	setp.ge.s32 	%p8, %r5, %r27;
	st.shared.f32 	[%r7], %f62;
	setp.ge.s32 	%p9, %r71, %r28;
	or.pred  	%p10, %p8, %p9;
	@%p10 bra 	$L__BB0_8;
	div.s32 	%r60, %r71, %r9;
	mul.lo.s32 	%r61, %r60, %r9;
	sub.s32 	%r62, %r71, %r61;
	div.s32 	%r63, %r62, %r10;
	mul.lo.s32 	%r64, %r63, %r10;
	sub.s32 	%r65, %r62, %r64;
	div.s32 	%r66, %r65, %r36;
	mul.lo.s32 	%r67, %r66, %r36;
	sub.s32 	%r68, %r65, %r67;
	add.s32 	%r20, %r11, %r63;
	add.s32 	%r21, %r12, %r66;
	add.s32 	%r22, %r13, %r68;
	setp.gt.s32 	%p11, %r20, -1;
	setp.lt.s32 	%p12, %r20, %r31;
	and.pred  	%p13, %p11, %p12;
	setp.gt.s32 	%p14, %r21, -1;
	setp.lt.s32 	%p15, %r21, %r32;
	and.pred  	%p16, %p14, %p15;
	and.pred  	%p18, %p13, %p16;
	setp.gt.s32 	%p19, %r22, -1;
	setp.lt.s32 	%p20, %r22, %r33;
	and.pred  	%p21, %p19, %p20;
	and.pred  	%p23, %p18, %p21;
	not.pred 	%p24, %p23;
	setp.ge.s32 	%p25, %r60, %r37;
	or.pred  	%p26, %p24, %p25;
	@%p26 bra 	$L__BB0_7;
	mul.wide.s32 	%rd16, %r60, %r31;
	cvt.u64.u32 	%rd17, %r20;
	cvt.u64.u32 	%rd18, %r21;
	cvt.u64.u32 	%rd19, %r22;
	add.s64 	%rd20, %rd16, %rd17;
	mad.lo.s64 	%rd21, %rd20, %rd1, %rd18;
	mad.lo.s64 	%rd22, %rd21, %rd2, %rd19;
	shl.b64 	%rd23, %rd22, 2;
	add.s64 	%rd24, %rd4, %rd23;
	ld.global.nc.f32 	%f12, [%rd24];
	st.shared.f32 	[%r8], %f12;
	bra.uni 	$L__BB0_9;
$L__BB0_7:
	mov.b32 	%r69, 0;
	st.shared.u32 	[%r8], %r69;
	bra.uni 	$L__BB0_9;
$L__BB0_8:
	mov.b32 	%r59, 0;
	st.shared.u32 	[%r8], %r59;
$L__BB0_9:
	bar.sync 	0;
	@%p27 bra 	$L__BB0_11;
	ld.shared.f32 	%f13, [%r6];
	ld.shared.f32 	%f14, [%r14];
	fma.rn.f32 	%f15, %f13, %f14, %f63;
	ld.shared.f32 	%f16, [%r6+4];
	ld.shared.f32 	%f17, [%r14+64];
	fma.rn.f32 	%f18, %f16, %f17, %f15;
	ld.shared.f32 	%f19, [%r6+8];
	ld.shared.f32 	%f20, [%r14+128];
	fma.rn.f32 	%f21, %f19, %f20, %f18;
	ld.shared.f32 	%f22, [%r6+12];
	ld.shared.f32 	%f23, [%r14+192];
	fma.rn.f32 	%f24, %f22, %f23, %f21;
	ld.shared.f32 	%f25, [%r6+16];
	ld.shared.f32 	%f26, [%r14+256];
	fma.rn.f32 	%f27, %f25, %f26, %f24;
	ld.shared.f32 	%f28, [%r6+20];
	ld.shared.f32 	%f29, [%r14+320];
	fma.rn.f32 	%f30, %f28, %f29, %f27;
	ld.shared.f32 	%f31, [%r6+24];
	ld.shared.f32 	%f32, [%r14+384];
	fma.rn.f32 	%f33, %f31, %f32, %f30;
	ld.shared.f32 	%f34, [%r6+28];
	ld.shared.f32 	%f35, [%r14+448];
	fma.rn.f32 	%f36, %f34, %f35, %f33;
	ld.shared.f32 	%f37, [%r6+32];
	ld.shared.f32 	%f38, [%r14+512];
	fma.rn.f32 	%f39, %f37, %f38, %f36;
	ld.shared.f32 	%f40, [%r6+36];
	ld.shared.f32 	%f41, [%r14+576];
	fma.rn.f32 	%f42, %f40, %f41, %f39;
	ld.shared.f32 	%f43, [%r6+40];
	ld.shared.f32 	%f44, [%r14+640];
	fma.rn.f32 	%f45, %f43, %f44, %f42;
	ld.shared.f32 	%f46, [%r6+44];
	ld.shared.f32 	%f47, [%r14+704];
	fma.rn.f32 	%f48, %f46, %f47, %f45;
	ld.shared.f32 	%f49, [%r6+48];
	ld.shared.f32 	%f50, [%r14+768];
	fma.rn.f32 	%f51, %f49, %f50, %f48;
	ld.shared.f32 	%f52, [%r6+52];
	ld.shared.f32 	%f53, [%r14+832];
	fma.rn.f32 	%f54, %f52, %f53, %f51;
	ld.shared.f32 	%f55, [%r6+56];
	ld.shared.f32 	%f56, [%r14+896];
	fma.rn.f32 	%f57, %f55, %f56, %f54;
	ld.shared.f32 	%f58, [%r6+60];
	ld.shared.f32 	%f59, [%r14+960];
	fma.rn.f32 	%f63, %f58, %f59, %f57;
$L__BB0_11:
	bar.sync 	0;
	add.s32 	%r72, %r72, 1;
	setp.ne.s32 	%p28, %r72, 0;
	add.s32 	%r71, %r71, 16;
	add.s64 	%rd43, %rd43, 64;
	add.s32 	%r70, %r70, 16;
	@%p28 bra 	$L__BB0_2;
$L__BB0_12:
	setp.ge.s32 	%p29, %r3, %r26;
	setp.ge.s32 	%p30, %r5, %r27;
	or.pred  	%p31, %p29, %p30;
	setp.ge.s32 	%p32, %r1, %r30;
	or.pred  	%p33, %p31, %p32;
	setp.ge.s32 	%p34, %r44, %r29;
	or.pred  	%p35, %p33, %p34;
	@%p35 bra 	$L__BB0_16;
	setp.eq.s64 	%p36, %rd9, 0;
	@%p36 bra 	$L__BB0_15;
	cvta.to.global.u64 	%rd25, %rd9;
	mul.wide.u32 	%rd26, %r3, 4;
	add.s64 	%rd27, %rd25, %rd26;
	ld.global.nc.f32 	%f60, [%rd27];
	add.f32 	%f63, %f63, %f60;
$L__BB0_15:
	ld.param.u64 	%rd42, [_Z32fused_im2col_gemm_bias_kernel_3dPKfS0_S0_Pfiiiiiiiiiiiiiiiiiii_param_3];
	cvt.u64.u32 	%rd28, %r3;
	cvt.s64.s32 	%rd29, %r29;
	cvt.u64.u32 	%rd30, %r30;
	cvt.s64.s32 	%rd31, %r27;
	cvt.s64.s32 	%rd32, %r44;
	cvt.u64.u32 	%rd33, %r1;
	cvt.s64.s32 	%rd34, %r5;
	mad.lo.s64 	%rd35, %rd29, %rd28, %rd32;
	mad.lo.s64 	%rd36, %rd35, %rd30, %rd33;
	mad.lo.s64 	%rd37, %rd36, %rd31, %rd34;
	cvta.to.global.u64 	%rd38, %rd42;
	shl.b64 	%rd39, %rd37, 2;
	add.s64 	%rd40, %rd38, %rd39;
	st.global.f32 	[%rd40], %f63;
$L__BB0_16:
	ret;

}


// ===== COMPILED SASS (sm_100) =====

	.target	sm_100

	.elftype	@"ET_EXEC"


//--------------------- .note.nv.tkinfo           --------------------------
	.section	.note.nv.tkinfo,"",@"SHT_NOTE"
	.sectionflags	@"SHF_NOTE_NV_TKINFO"
	.tkinfo
        /*0018*/ 	.word	0x00000002
        /*0030*/ 	.string	""
        /*0030*/ 	.string	"ptxas"
        /*0030*/ 	.string	"Cuda compilation tools, release 13.0, V13.0.88"
        /*0030*/ 	.string	"Build cuda_13.0.r13.0/compiler.36424714_0"
        /*0030*/ 	.string	"-arch sm_100 -m 64 "



//--------------------- .note.nv.cuinfo           --------------------------
	.section	.note.nv.cuinfo,"",@"SHT_NOTE"
	.sectionflags	@"SHF_NOTE_NV_CUINFO"
        /*0018*/ 	.short	0x0002
        /*001a*/ 	.short	0x0064
        /*001c*/ 	.short	0x0082
	.zero		2


//--------------------- .nv.info                  --------------------------
	.section	.nv.info,"",@"SHT_CUDA_INFO"
	.align	4


	//----- nvinfo : EIATTR_REGCOUNT
	.align		4
        /*0000*/ 	.byte	0x04, 0x2f
        /*0002*/ 	.short	(.L_1 - .L_0)
	.align		4
.L_0:
        /*0004*/ 	.word	index@(_Z32fused_im2col_gemm_bias_kernel_3dPKfS0_S0_Pfiiiiiiiiiiiiiiiiiii)
        /*0008*/ 	.word	0x00000020


	//----- nvinfo : EIATTR_FRAME_SIZE
	.align		4
.L_1:
        /*000c*/ 	.byte	0x04, 0x11
        /*000e*/ 	.short	(.L_3 - .L_2)
	.align		4
.L_2:
        /*0010*/ 	.word	index@(_Z32fused_im2col_gemm_bias_kernel_3dPKfS0_S0_Pfiiiiiiiiiiiiiiiiiii)
        /*0014*/ 	.word	0x00000000


	//----- nvinfo : EIATTR_MIN_STACK_SIZE
	.align		4
.L_3:
        /*0018*/ 	.byte	0x04, 0x12
        /*001a*/ 	.short	(.L_5 - .L_4)
	.align		4
.L_4:
        /*001c*/ 	.word	index@(_Z32fused_im2col_gemm_bias_kernel_3dPKfS0_S0_Pfiiiiiiiiiiiiiiiiiii)
        /*0020*/ 	.word	0x00000000
.L_5:


//--------------------- .nv.compat                --------------------------
	.section	.nv.compat,"",@"SHT_CUDA_COMPAT_INFO"
	.align	4
        /*0000*/ 	.byte	0x02, 0x09, 0x00, 0x00, 0x02, 0x02, 0x01, 0x00, 0x02, 0x05, 0x05, 0x00, 0x03, 0x07, 0x01, 0x01
        /*0010*/ 	.byte	0x02, 0x03, 0x00, 0x00, 0x02, 0x06, 0x01, 0x00, 0x04, 0x0b, 0x08, 0x00, 0x09, 0x00, 0x00, 0x00
        /*0020*/ 	.byte	0x00, 0x00, 0x00, 0x00


//--------------------- .nv.info._Z32fused_im2col_gemm_bias_kernel_3dPKfS0_S0_Pfiiiiiiiiiiiiiiiiiii --------------------------
	.section	.nv.info._Z32fused_im2col_gemm_bias_kernel_3dPKfS0_S0_Pfiiiiiiiiiiiiiiiiiii,"",@"SHT_CUDA_INFO"
	.sectionflags	@""
	.align	4


	//----- nvinfo : EIATTR_CUDA_API_VERSION
	.align		4
        /*0000*/ 	.byte	0x04, 0x37
        /*0002*/ 	.short	(.L_7 - .L_6)
.L_6:
        /*0004*/ 	.word	0x00000082


	//----- nvinfo : EIATTR_KPARAM_INFO
	.align		4
.L_7:
        /*0008*/ 	.byte	0x04, 0x17
        /*000a*/ 	.short	(.L_9 - .L_8)
.L_8:
        /*000c*/ 	.word	0x00000000
        /*0010*/ 	.short	0x0016
        /*0012*/ 	.short	0x0068
        /*0014*/ 	.byte	0x00, 0xf0, 0x11, 0x00


	//----- nvinfo : EIATTR_KPARAM_INFO
	.align		4
.L_9:
        /*0018*/ 	.byte	0x04, 0x17
        /*001a*/ 	.short	(.L_11 - .L_10)
.L_10:
        /*001c*/ 	.word	0x00000000
        /*0020*/ 	.short	0x0015
        /*0022*/ 	.short	0x0064
        /*0024*/ 	.byte	0x00, 0xf0, 0x11, 0x00


	//----- nvinfo : EIATTR_KPARAM_INFO
	.align		4
.L_11:
        /*0028*/ 	.byte	0x04, 0x17
        /*002a*/ 	.short	(.L_13 - .L_12)
.L_12:
        /*002c*/ 	.word	0x00000000
        /*0030*/ 	.short	0x0014
        /*0032*/ 	.short	0x0060
        /*0034*/ 	.byte	0x00, 0xf0, 0x11, 0x00


	//----- nvinfo : EIATTR_KPARAM_INFO
	.align		4
.L_13:
        /*0038*/ 	.byte	0x04, 0x17
        /*003a*/ 	.short	(.L_15 - .L_14)
.L_14:
        /*003c*/ 	.word	0x00000000
        /*0040*/ 	.short	0x0013
        /*0042*/ 	.short	0x005c
        /*0044*/ 	.byte	0x00, 0xf0, 0x11, 0x00


	//----- nvinfo : EIATTR_KPARAM_INFO
	.align		4
.L_15:
        /*0048*/ 	.byte	0x04, 0x17
        /*004a*/ 	.short	(.L_17 - .L_16)
.L_16:
        /*004c*/ 	.word	0x00000000
        /*0050*/ 	.short	0x0012
        /*0052*/ 	.short	0x0058
        /*0054*/ 	.byte	0x00, 0xf0, 0x11, 0x00


	//----- nvinfo : EIATTR_KPARAM_INFO
	.align		4
.L_17:
        /*0058*/ 	.byte	0x04, 0x17
        /*005a*/ 	.short	(.L_19 - .L_18)
.L_18:
        /*005c*/ 	.word	0x00000000
        /*0060*/ 	.short	0x0011
        /*0062*/ 	.short	0x0054
        /*0064*/ 	.byte	0x00, 0xf0, 0x11, 0x00


	//----- nvinfo : EIATTR_KPARAM_INFO
	.align		4
.L_19:
        /*0068*/ 	.byte	0x04, 0x17
        /*006a*/ 	.short	(.L_21 - .L_20)
.L_20:
        /*006c*/ 	.word	0x00000000
        /*0070*/ 	.short	0x0010
        /*0072*/ 	.short	0x0050
        /*0074*/ 	.byte	0x00, 0xf0, 0x11, 0x00


	//----- nvinfo : EIATTR_KPARAM_INFO
	.align		4
.L_21:
        /*0078*/ 	.byte	0x04, 0x17
        /*007a*/ 	.short	(.L_23 - .L_22)
.L_22:
        /*007c*/ 	.word	0x00000000
        /*0080*/ 	.short	0x000f
        /*0082*/ 	.short	0x004c
        /*0084*/ 	.byte	0x00, 0xf0, 0x11, 0x00


	//----- nvinfo : EIATTR_KPARAM_INFO
	.align		4
.L_23:
        /*0088*/ 	.byte	0x04, 0x17
        /*008a*/ 	.short	(.L_25 - .L_24)
.L_24:
        /*008c*/ 	.word	0x00000000
        /*0090*/ 	.short	0x000e
        /*0092*/ 	.short	0x0048
        /*0094*/ 	.byte	0x00, 0xf0, 0x11, 0x00


	//----- nvinfo : EIATTR_KPARAM_INFO
	.align		4
.L_25:
        /*0098*/ 	.byte	0x04, 0x17
        /*009a*/ 	.short	(.L_27 - .L_26)
.L_26:
        /*009c*/ 	.word	0x00000000
        /*00a0*/ 	.short	0x000d
        /*00a2*/ 	.short	0x0044
        /*00a4*/ 	.byte	0x00, 0xf0, 0x11, 0x00


	//----- nvinfo : EIATTR_KPARAM_INFO
	.align		4
.L_27:
        /*00a8*/ 	.byte	0x04, 0x17
        /*00aa*/ 	.short	(.L_29 - .L_28)
.L_28:
        /*00ac*/ 	.word	0x00000000
        /*00b0*/ 	.short	0x000c
        /*00b2*/ 	.short	0x0040
        /*00b4*/ 	.byte	0x00, 0xf0, 0x11, 0x00


	//----- nvinfo : EIATTR_KPARAM_INFO
	.align		4
.L_29:
        /*00b8*/ 	.byte	0x04, 0x17
        /*00ba*/ 	.short	(.L_31 - .L_30)
.L_30:
        /*00bc*/ 	.word	0x00000000
        /*00c0*/ 	.short	0x000b
        /*00c2*/ 	.short	0x003c
        /*00c4*/ 	.byte	0x00, 0xf0, 0x11, 0x00


	//----- nvinfo : EIATTR_KPARAM_INFO
	.align		4
.L_31:
        /*00c8*/ 	.byte	0x04, 0x17
        /*00ca*/ 	.short	(.L_33 - .L_32)
.L_32:
        /*00cc*/ 	.word	0x00000000
        /*00d0*/ 	.short	0x000a
        /*00d2*/ 	.short	0x0038
        /*00d4*/ 	.byte	0x00, 0xf0, 0x11, 0x00


	//----- nvinfo : EIATTR_KPARAM_INFO
	.align		4
.L_33:
        /*00d8*/ 	.byte	0x04, 0x17
        /*00da*/ 	.short	(.L_35 - .L_34)
.L_34:
        /*00dc*/ 	.word	0x00000000
        /*00e0*/ 	.short	0x0009
        /*00e2*/ 	.short	0x0034
        /*00e4*/ 	.byte	0x00, 0xf0, 0x11, 0x00


	//----- nvinfo : EIATTR_KPARAM_INFO
	.align		4
.L_35:
        /*00e8*/ 	.byte	0x04, 0x17
        /*00ea*/ 	.short	(.L_37 - .L_36)
.L_36:
        /*00ec*/ 	.word	0x00000000
        /*00f0*/ 	.short	0x0008
        /*00f2*/ 	.short	0x0030
        /*00f4*/ 	.byte	0x00, 0xf0, 0x11, 0x00


	//----- nvinfo : EIATTR_KPARAM_INFO
	.align		4
.L_37:
        /*00f8*/ 	.byte	0x04, 0x17
        /*00fa*/ 	.short	(.L_39 - .L_38)
.L_38:
        /*00fc*/ 	.word	0x00000000
        /*0100*/ 	.short	0x0007
        /*0102*/ 	.short	0x002c
        /*0104*/ 	.byte	0x00, 0xf0, 0x11, 0x00


	//----- nvinfo : EIATTR_KPARAM_INFO
	.align		4
.L_39:
        /*0108*/ 	.byte	0x04, 0x17
        /*010a*/ 	.short	(.L_41 - .L_40)
.L_40:
        /*010c*/ 	.word	0x00000000
        /*0110*/ 	.short	0x0006
        /*0112*/ 	.short	0x0028
        /*0114*/ 	.byte	0x00, 0xf0, 0x11, 0x00


	//----- nvinfo : EIATTR_KPARAM_INFO
	.align		4
.L_41:
        /*0118*/ 	.byte	0x04, 0x17
        /*011a*/ 	.short	(.L_43 - .L_42)
.L_42:
        /*011c*/ 	.word	0x00000000
        /*0120*/ 	.short	0x0005
        /*0122*/ 	.short	0x0024
        /*0124*/ 	.byte	0x00, 0xf0, 0x11, 0x00


	//----- nvinfo : EIATTR_KPARAM_INFO
	.align		4
.L_43:
        /*0128*/ 	.byte	0x04, 0x17
        /*012a*/ 	.short	(.L_45 - .L_44)
.L_44:
        /*012c*/ 	.word	0x00000000
        /*0130*/ 	.short	0x0004
        /*0132*/ 	.short	0x0020
        /*0134*/ 	.byte	0x00, 0xf0, 0x11, 0x00


	//----- nvinfo : EIATTR_KPARAM_INFO
	.align		4
.L_45:
        /*0138*/ 	.byte	0x04, 0x17
        /*013a*/ 	.short	(.L_47 - .L_46)
.L_46:
        /*013c*/ 	.word	0x00000000
        /*0140*/ 	.short	0x0003
        /*0142*/ 	.short	0x0018
        /*0144*/ 	.byte	0x00, 0xf5, 0x21, 0x00


	//----- nvinfo : EIATTR_KPARAM_INFO
	.align		4
.L_47:
        /*0148*/ 	.byte	0x04, 0x17
        /*014a*/ 	.short	(.L_49 - .L_48)
.L_48:
        /*014c*/ 	.word	0x00000000
        /*0150*/ 	.short	0x0002
        /*0152*/ 	.short	0x0010
        /*0154*/ 	.byte	0x00, 0xf5, 0x21, 0x00


	//----- nvinfo : EIATTR_KPARAM_INFO
	.align		4
.L_49:
        /*0158*/ 	.byte	0x04, 0x17
        /*015a*/ 	.short	(.L_51 - .L_50)
.L_50:
        /*015c*/ 	.word	0x00000000
        /*0160*/ 	.short	0x0001
        /*0162*/ 	.short	0x0008
        /*0164*/ 	.byte	0x00, 0xf5, 0x21, 0x00


	//----- nvinfo : EIATTR_KPARAM_INFO
	.align		4
.L_51:
        /*0168*/ 	.byte	0x04, 0x17
        /*016a*/ 	.short	(.L_53 - .L_52)
.L_52:
        /*016c*/ 	.word	0x00000000
        /*0170*/ 	.short	0x0000
        /*0172*/ 	.short	0x0000
        /*0174*/ 	.byte	0x00, 0xf5, 0x21, 0x00


	//----- nvinfo : EIATTR_SPARSE_MMA_MASK
	.align		4
.L_53:
        /*0178*/ 	.byte	0x03, 0x50
        /*017a*/ 	.short	0x0000


	//----- nvinfo : EIATTR_MAXREG_COUNT
	.align		4
        /*017c*/ 	.byte	0x03, 0x1b
        /*017e*/ 	.short	0x00ff


	//----- nvinfo : EIATTR_NUM_BARRIERS
	.align		4
        /*0180*/ 	.byte	0x02, 0x4c
        /*0182*/ 	.byte	0x01
	.zero		1


	//----- nvinfo : EIATTR_MERCURY_ISA_VERSION
	.align		4
        /*0184*/ 	.byte	0x03, 0x5f
        /*0186*/ 	.short	0x0101


	//----- nvinfo : EIATTR_VRC_CTA_INIT_COUNT
	.align		4
        /*0188*/ 	.byte	0x02, 0x4a
	.zero		1
	.zero		1


	//----- nvinfo : EIATTR_EXIT_INSTR_OFFSETS
	.align		4
        /*018c*/ 	.byte	0x04, 0x1c
        /*018e*/ 	.short	(.L_55 - .L_54)


	//   ....[0]....
.L_54:
        /*0190*/ 	.word	0x00000ee0


	//   ....[1]....
        /*0194*/ 	.word	0x000010b0


	//----- nvinfo : EIATTR_CRS_STACK_SIZE
	.align		4
.L_55:
        /*0198*/ 	.byte	0x04, 0x1e
        /*019a*/ 	.short	(.L_57 - .L_56)
.L_56:
        /*019c*/ 	.word	0x00000000


	//----- nvinfo : EIATTR_CBANK_PARAM_SIZE
	.align		4
.L_57:
        /*01a0*/ 	.byte	0x03, 0x19
        /*01a2*/ 	.short	0x006c


	//----- nvinfo : EIATTR_PARAM_CBANK
	.align		4
        /*01a4*/ 	.byte	0x04, 0x0a
        /*01a6*/ 	.short	(.L_59 - .L_58)
	.align		4
.L_58:
        /*01a8*/ 	.word	index@(.nv.constant0._Z32fused_im2col_gemm_bias_kernel_3dPKfS0_S0_Pfiiiiiiiiiiiiiiiiiii)
        /*01ac*/ 	.short	0x0380
        /*01ae*/ 	.short	0x006c


	//----- nvinfo : EIATTR_SW_WAR
	.align		4
.L_59:
        /*01b0*/ 	.byte	0x04, 0x36
        /*01b2*/ 	.short	(.L_61 - .L_60)
.L_60:
        /*01b4*/ 	.word	0x00000008
.L_61:


//--------------------- .nv.callgraph             --------------------------
	.section	.nv.callgraph,"",@"SHT_CUDA_CALLGRAPH"
	.align	4
	.sectionentsize	8
	.align		4
        /*0000*/ 	.word	0x00000000
	.align		4
        /*0004*/ 	.word	0xffffffff
	.align		4
        /*0008*/ 	.word	0x00000000
	.align		4
        /*000c*/ 	.word	0xfffffffe
	.align		4
        /*0010*/ 	.word	0x00000000
	.align		4
        /*0014*/ 	.word	0xfffffffd
	.align		4
        /*0018*/ 	.word	0x00000000
	.align		4
        /*001c*/ 	.word	0xfffffffc


//--------------------- .text._Z32fused_im2col_gemm_bias_kernel_3dPKfS0_S0_Pfiiiiiiiiiiiiiiiiiii --------------------------
	.section	.text._Z32fused_im2col_gemm_bias_kernel_3dPKfS0_S0_Pfiiiiiiiiiiiiiiiiiii,"ax",@progbits
	.align	128
        .global         _Z32fused_im2col_gemm_bias_kernel_3dPKfS0_S0_Pfiiiiiiiiiiiiiiiiiii
        .type           _Z32fused_im2col_gemm_bias_kernel_3dPKfS0_S0_Pfiiiiiiiiiiiiiiiiiii,@function
        .size           _Z32fused_im2col_gemm_bias_kernel_3dPKfS0_S0_Pfiiiiiiiiiiiiiiiiiii,(.L_x_9 - _Z32fused_im2col_gemm_bias_kernel_3dPKfS0_S0_Pfiiiiiiiiiiiiiiiiiii)
        .other          _Z32fused_im2col_gemm_bias_kernel_3dPKfS0_S0_Pfiiiiiiiiiiiiiiiiiii,@"STO_CUDA_ENTRY STV_DEFAULT"
_Z32fused_im2col_gemm_bias_kernel_3dPKfS0_S0_Pfiiiiiiiiiiiiiiiiiii:
.text._Z32fused_im2col_gemm_bias_kernel_3dPKfS0_S0_Pfiiiiiiiiiiiiiiiiiii:
[----:B------:R-:W-:Y:S01]  /*0000*/  LDC R1, c[0x0][0x37c] ;  /* 0x0000df00ff017b82 */ /* 0x000fe20000000800 */
[----:B------:R-:W0:Y:S01]  /*0010*/  S2R R21, SR_CTAID.Y ;  /* 0x0000000000157919 */ /* 0x000e220000002600 */
[----:B------:R-:W1:Y:S06]  /*0020*/  LDCU UR11, c[0x0][0x3a8] ;  /* 0x00007500ff0b77ac */ /* 0x000e6c0008000800 */
[----:B------:R-:W2:Y:S01]  /*0030*/  S2UR UR8, SR_CTAID.Z ;  /* 0x00000000000879c3 */ /* 0x000ea20000002700 */
[----:B------:R-:W-:Y:S01]  /*0040*/  IMAD.MOV.U32 R23, RZ, RZ, RZ ;  /* 0x000000ffff177224 */ /* 0x000fe200078e00ff */
[----:B------:R-:W0:Y:S01]  /*0050*/  S2R R16, SR_TID.Y ;  /* 0x0000000000107919 */ /* 0x000e220000002200 */
[----:B------:R-:W3:Y:S01]  /*0060*/  LDCU.64 UR12, c[0x0][0x358] ;  /* 0x00006b00ff0c77ac */ /* 0x000ee20008000a00 */
[----:B------:R-:W4:Y:S01]  /*0070*/  S2R R24, SR_CTAID.X ;  /* 0x0000000000187919 */ /* 0x000f220000002500 */
[----:B------:R-:W4:Y:S01]  /*0080*/  S2R R22, SR_TID.X ;  /* 0x0000000000167919 */ /* 0x000f220000002100 */
[----:B-1----:R-:W-:Y:S01]  /*0090*/  UISETP.GE.AND UP0, UPT, UR11, 0x1, UPT ;  /* 0x000000010b00788c */ /* 0x002fe2000bf06270 */
[----:B0-----:R-:W-:Y:S01]  /*00a0*/  IMAD R21, R21, 0x10, R16 ;  /* 0x0000001015157824 */ /* 0x001fe200078e0210 */
[----:B----4-:R-:W-:-:S07]  /*00b0*/  LEA R24, R24, R22, 0x4 ;  /* 0x0000001618187211 */ /* 0x010fce00078e20ff */
[----:B--23--:R-:W-:Y:S05]  /*00c0*/  BRA.U !UP0, `(.L_x_0) ;  /* 0x0000000d08647547 */ /* 0x00cfea000b800000 */
[----:B------:R-:W0:Y:S01]  /*00d0*/  LDCU.64 UR6, c[0x0][0x3b8] ;  /* 0x00007700ff0677ac */ /* 0x000e220008000a00 */
[----:B------:R-:W1:Y:S01]  /*00e0*/  LDC.64 R8, c[0x0][0x3d0] ;  /* 0x0000f400ff087b82 */ /* 0x000e620000000a00 */
[----:B------:R-:W-:Y:S01]  /*00f0*/  IMAD.MOV.U32 R23, RZ, RZ, RZ ;  /* 0x000000ffff177224 */ /* 0x000fe200078e00ff */
[----:B------:R-:W2:Y:S01]  /*0100*/  LDCU.64 UR18, c[0x0][0x380] ;  /* 0x00007000ff1277ac */ /* 0x000ea20008000a00 */
[----:B------:R-:W-:Y:S01]  /*0110*/  IMAD.WIDE.U32 R4, R21, UR11, R22 ;  /* 0x0000000b15047c25 */ /* 0x000fe2000f8e0016 */
[----:B------:R-:W3:Y:S04]  /*0120*/  LDCU.64 UR16, c[0x0][0x3a0] ;  /* 0x00007400ff1077ac */ /* 0x000ee80008000a00 */
[----:B------:R-:W1:Y:S01]  /*0130*/  LDC.64 R2, c[0x0][0x3d8] ;  /* 0x0000f600ff027b82 */ /* 0x000e620000000a00 */
[----:B------:R-:W-:Y:S01]  /*0140*/  IMAD.MOV.U32 R23, RZ, RZ, RZ ;  /* 0x000000ffff177224 */ /* 0x000fe200078e00ff */
[----:B------:R-:W4:Y:S01]  /*0150*/  LDCU.64 UR14, c[0x0][0x3c0] ;  /* 0x00007800ff0e77ac */ /* 0x000f220008000a00 */
[----:B------:R-:W-:-:S05]  /*0160*/  UMOV UR5, 0x400 ;  /* 0x0000040000057882 */ /* 0x000fca0000000000 */
[----:B------:R-:W5:Y:S01]  /*0170*/  LDC.64 R6, c[0x0][0x3e0] ;  /* 0x0000f800ff067b82 */ /* 0x000f620000000a00 */
[----:B0-----:R-:W-:Y:S02]  /*0180*/  USHF.R.S32.HI UR10, URZ, 0x1f, UR7 ;  /* 0x0000001fff0a7899 */ /* 0x001fe40008011407 */
[----:B------:R-:W-:Y:S01]  /*0190*/  USHF.R.S32.HI UR9, URZ, 0x1f, UR6 ;  /* 0x0000001fff097899 */ /* 0x000fe20008011406 */
[----:B------:R-:W1:Y:S01]  /*01a0*/  LDCU UR6, c[0x0][0x3e8] ;  /* 0x00007d00ff0677ac */ /* 0x000e620008000800 */
[----:B--2---:R-:W-:-:S03]  /*01b0*/  LEA R20, P0, R4, UR18, 0x2 ;  /* 0x0000001204147c11 */ /* 0x004fc6000f8010ff */
[----:B------:R-:W0:Y:S01]  /*01c0*/  S2UR UR7, SR_CgaCtaId ;  /* 0x00000000000779c3 */ /* 0x000e220000008800 */
[----:B------:R-:W-:Y:S01]  /*01d0*/  UIADD3 UR4, UPT, UPT, UR11, 0xf, URZ ;  /* 0x0000000f0b047890 */ /* 0x000fe2000fffe0ff */
[----:B------:R-:W-:Y:S01]  /*01e0*/  LEA.HI.X R19, R4, UR19, R5, 0x2, P0 ;  /* 0x0000001304137c11 */ /* 0x000fe200080f1405 */
[----:B------:R-:W2:Y:S01]  /*01f0*/  LDCU UR22, c[0x0][0x3a8] ;  /* 0x00007500ff1677ac */ /* 0x000ea20008000800 */
[----:B---3--:R-:W-:Y:S01]  /*0200*/  ISETP.GE.AND P0, PT, R24, UR17, PT ;  /* 0x0000001118007c0c */ /* 0x008fe2000bf06270 */
[----:B------:R-:W-:-:S03]  /*0210*/  USHF.R.U32.HI UR4, URZ, 0x4, UR4 ;  /* 0x00000004ff047899 */ /* 0x000fc60008011604 */
[----:B------:R-:W4:Y:S01]  /*0220*/  LDC R0, c[0x0][0x3c8] ;  /* 0x0000f200ff007b82 */ /* 0x000f220000000800 */
[----:B------:R-:W-:Y:S01]  /*0230*/  ISETP.LT.AND P0, PT, R21, UR16, !P0 ;  /* 0x0000001015007c0c */ /* 0x000fe2000c701270 */
[----:B------:R-:W3:Y:S01]  /*0240*/  LDCU UR23, c[0x0][0x3a0] ;  /* 0x00007400ff1777ac */ /* 0x000ee20008000800 */
[----:B------:R-:W0:Y:S01]  /*0250*/  LDCU UR24, c[0x0][0x3a4] ;  /* 0x00007480ff1877ac */ /* 0x000e220008000800 */
[----:B-1----:R-:W-:Y:S02]  /*0260*/  IMAD R18, R3, UR6, -R8 ;  /* 0x0000000603127c24 */ /* 0x002fe4000f8e0a08 */
[----:B-----5:R-:W-:Y:S01]  /*0270*/  IMAD R17, R6, UR8, -R9 ;  /* 0x0000000806117c24 */ /* 0x020fe2000f8e0a09 */
[----:B------:R-:W-:Y:S01]  /*0280*/  UIADD3 UR6, UPT, UPT, UR5, 0x400, URZ ;  /* 0x0000040005067890 */ /* 0x000fe2000fffe0ff */
[----:B------:R-:W-:Y:S01]  /*0290*/  IMAD R7, R24, R7, -R2 ;  /* 0x0000000718077224 */ /* 0x000fe200078e0a02 */
[----:B------:R-:W1:Y:S02]  /*02a0*/  LDCU UR11, c[0x0][0x3cc] ;  /* 0x00007980ff0b77ac */ /* 0x000e640008000800 */
[----:B0-----:R-:W-:-:S02]  /*02b0*/  ULEA UR6, UR7, UR6, 0x18 ;  /* 0x0000000607067291 */ /* 0x001fc4000f8ec0ff */
[----:B------:R-:W-:Y:S01]  /*02c0*/  ULEA UR5, UR7, UR5, 0x18 ;  /* 0x0000000507057291 */ /* 0x000fe2000f8ec0ff */
[----:B------:R-:W0:Y:S03]  /*02d0*/  LDCU.64 UR20, c[0x0][0x388] ;  /* 0x00007100ff1477ac */ /* 0x000e260008000a00 */
[----:B------:R-:W-:Y:S01]  /*02e0*/  LEA R4, R22, UR6, 0x2 ;  /* 0x0000000616047c11 */ /* 0x000fe2000f8e10ff */
[----:B----4-:R-:W-:Y:S01]  /*02f0*/  IMAD R6, R0, UR15, RZ ;  /* 0x0000000f00067c24 */ /* 0x010fe2000f8e02ff */
[C---:B------:R-:W-:Y:S01]  /*0300*/  LEA R5, R16.reuse, UR5, 0x6 ;  /* 0x0000000510057c11 */ /* 0x040fe2000f8e30ff */
[----:B------:R-:W-:Y:S02]  /*0310*/  UIADD3 UR4, UPT, UPT, -UR4, URZ, URZ ;  /* 0x000000ff04047290 */ /* 0x000fe4000fffe1ff */
[----:B------:R-:W-:Y:S02]  /*0320*/  IMAD R0, R16, 0x40, R4 ;  /* 0x0000004010007824 */ /* 0x000fe400078e0204 */
[----:B------:R-:W-:Y:S01]  /*0330*/  IMAD R3, R6, UR14, RZ ;  /* 0x0000000e06037c24 */ /* 0x000fe2000f8e02ff */
[----:B-123--:R-:W-:-:S07]  /*0340*/  LEA R2, R22, R5, 0x2 ;  /* 0x0000000516027211 */ /* 0x00efce00078e10ff */
.L_x_7:
[----:B------:R-:W-:Y:S01]  /*0350*/  ISETP.GE.AND P1, PT, R22, UR22, PT ;  /* 0x0000001616007c0c */ /* 0x000fe2000bf26270 */
[----:B-1----:R-:W-:-:S03]  /*0360*/  HFMA2 R11, -RZ, RZ, 0, 0 ;  /* 0x00000000ff0b7431 */ /* 0x002fc600000001ff */
[----:B------:R-:W-:-:S13]  /*0370*/  ISETP.GE.OR P1, PT, R21, UR23, P1 ;  /* 0x0000001715007c0c */ /* 0x000fda0008f26670 */
[----:B------:R-:W-:Y:S01]  /*0380*/  @!P1 IMAD.MOV.U32 R8, RZ, RZ, R20 ;  /* 0x000000ffff089224 */ /* 0x000fe200078e0014 */
[----:B------:R-:W-:-:S05]  /*0390*/  @!P1 MOV R9, R19 ;  /* 0x0000001300099202 */ /* 0x000fca0000000f00 */
[----:B--2---:R-:W2:Y:S01]  /*03a0*/  @!P1 LDG.E.CONSTANT R11, desc[UR12][R8.64] ;  /* 0x0000000c080b9981 */ /* 0x004ea2000c1e9900 */
[----:B------:R-:W-:Y:S01]  /*03b0*/  ISETP.GE.AND P1, PT, R16, UR22, PT ;  /* 0x0000001610007c0c */ /* 0x000fe2000bf26270 */
[----:B------:R-:W-:Y:S01]  /*03c0*/  UIADD3 UR4, UPT, UPT, UR4, 0x1, URZ ;  /* 0x0000000104047890 */ /* 0x000fe2000fffe0ff */
[----:B------:R-:W-:Y:S02]  /*03d0*/  BSSY.RECONVERGENT B0, `(.L_x_1) ;  /* 0x000007a000007945 */ /* 0x000fe40003800200 */
[----:B------:R-:W-:Y:S01]  /*03e0*/  ISETP.GE.OR P1, PT, R24, UR24, P1 ;  /* 0x0000001818007c0c */ /* 0x000fe20008f26670 */
[----:B------:R-:W-:Y:S01]  /*03f0*/  UISETP.NE.AND UP0, UPT, UR4, URZ, UPT ;  /* 0x000000ff0400728c */ /* 0x000fe2000bf05270 */
[----:B--2---:R1:W-:Y:S11]  /*0400*/  STS [R2], R11 ;  /* 0x0000000b02007388 */ /* 0x0043f60000000800 */
[----:B------:R-:W-:Y:S05]  /*0410*/  @P1 BRA `(.L_x_2) ;  /* 0x0000000400d01947 */ /* 0x000fea0003800000 */
[-C--:B------:R-:W-:Y:S02]  /*0420*/  IABS R10, R3.reuse ;  /* 0x00000003000a7213 */ /* 0x080fe40000000000 */
[----:B------:R-:W-:Y:S02]  /*0430*/  IABS R12, R3 ;  /* 0x00000003000c7213 */ /* 0x000fe40000000000 */
[----:B-1----:R-:W1:Y:S01]  /*0440*/  I2F.RP R11, R10 ;  /* 0x0000000a000b7306 */ /* 0x002e620000209400 */
[----:B------:R-:W-:-:S07]  /*0450*/  IABS R14, R16 ;  /* 0x00000010000e7213 */ /* 0x000fce0000000000 */
[----:B-1----:R-:W1:Y:S02]  /*0460*/  MUFU.RCP R11, R11 ;  /* 0x0000000b000b7308 */ /* 0x002e640000001000 */
[----:B-1----:R-:W-:Y:S01]  /*0470*/  VIADD R8, R11, 0xffffffe ;  /* 0x0ffffffe0b087836 */ /* 0x002fe20000000000 */
[----:B------:R-:W-:-:S05]  /*0480*/  IABS R11, R6 ;  /* 0x00000006000b7213 */ /* 0x000fca0000000000 */
[----:B------:R1:W2:Y:S02]  /*0490*/  F2I.FTZ.U32.TRUNC.NTZ R9, R8 ;  /* 0x0000000800097305 */ /* 0x0002a4000021f000 */
[----:B-1----:R-:W-:Y:S01]  /*04a0*/  IMAD.MOV.U32 R8, RZ, RZ, RZ ;  /* 0x000000ffff087224 */ /* 0x002fe200078e00ff */
[----:B--2---:R-:W-:-:S05]  /*04b0*/  IADD3 R13, PT, PT, RZ, -R9, RZ ;  /* 0x80000009ff0d7210 */ /* 0x004fca0007ffe0ff */
[----:B------:R-:W-:-:S04]  /*04c0*/  IMAD R13, R13, R10, RZ ;  /* 0x0000000a0d0d7224 */ /* 0x000fc800078e02ff */
[----:B------:R-:W-:Y:S01]  /*04d0*/  IMAD.HI.U32 R9, R9, R13, R8 ;  /* 0x0000000d09097227 */ /* 0x000fe200078e0008 */
[----:B------:R-:W-:Y:S02]  /*04e0*/  IADD3 R8, PT, PT, RZ, -R12, RZ ;  /* 0x8000000cff087210 */ /* 0x000fe40007ffe0ff */
[----:B------:R-:W1:Y:S03]  /*04f0*/  I2F.RP R12, R11 ;  /* 0x0000000b000c7306 */ /* 0x000e660000209400 */
[----:B------:R-:W-:-:S04]  /*0500*/  IMAD.HI.U32 R13, R9, R14, RZ ;  /* 0x0000000e090d7227 */ /* 0x000fc800078e00ff */
[----:B------:R-:W-:Y:S01]  /*0510*/  IMAD R9, R13, R8, R14 ;  /* 0x000000080d097224 */ /* 0x000fe200078e020e */
[----:B------:R-:W-:Y:S02]  /*0520*/  LOP3.LUT R8, R16, R3, RZ, 0x3c, !PT ;  /* 0x0000000310087212 */ /* 0x000fe400078e3cff */
[----:B------:R-:W-:Y:S02]  /*0530*/  IABS R14, R6 ;  /* 0x00000006000e7213 */ /* 0x000fe40000000000 */
[----:B------:R-:W-:Y:S02]  /*0540*/  ISETP.GT.U32.AND P3, PT, R10, R9, PT ;  /* 0x000000090a00720c */ /* 0x000fe40003f64070 */
[----:B------:R-:W-:Y:S01]  /*0550*/  ISETP.GE.AND P2, PT, R8, RZ, PT ;  /* 0x000000ff0800720c */ /* 0x000fe20003f46270 */
[----:B-1----:R-:W1:Y:S01]  /*0560*/  MUFU.RCP R12, R12 ;  /* 0x0000000c000c7308 */ /* 0x002e620000001000 */
[----:B------:R-:W-:-:S09]  /*0570*/  IMAD.MOV R14, RZ, RZ, -R14 ;  /* 0x000000ffff0e7224 */ /* 0x000fd200078e0a0e */
[----:B------:R-:W-:Y:S02]  /*0580*/  @!P3 IMAD.IADD R9, R9, 0x1, -R10 ;  /* 0x000000010909b824 */ /* 0x000fe400078e0a0a */
[----:B------:R-:W-:Y:S01]  /*0590*/  @!P3 VIADD R13, R13, 0x1 ;  /* 0x000000010d0db836 */ /* 0x000fe20000000000 */
[----:B------:R-:W-:Y:S02]  /*05a0*/  ISETP.NE.AND P3, PT, R3, RZ, PT ;  /* 0x000000ff0300720c */ /* 0x000fe40003f65270 */
[----:B------:R-:W-:Y:S02]  /*05b0*/  ISETP.GE.U32.AND P1, PT, R9, R10, PT ;  /* 0x0000000a0900720c */ /* 0x000fe40003f26070 */
[----:B-1----:R-:W-:Y:S01]  /*05c0*/  IADD3 R9, PT, PT, R12, 0xffffffe, RZ ;  /* 0x0ffffffe0c097810 */ /* 0x002fe20007ffe0ff */
[----:B------:R-:W1:Y:S05]  /*05d0*/  LDC R10, c[0x0][0x3c8] ;  /* 0x0000f200ff0a7b82 */ /* 0x000e6a0000000800 */
[----:B------:R-:W2:Y:S05]  /*05e0*/  F2I.FTZ.U32.TRUNC.NTZ R9, R9 ;  /* 0x0000000900097305 */ /* 0x000eaa000021f000 */
[----:B------:R-:W-:-:S05]  /*05f0*/  @P1 IADD3 R13, PT, PT, R13, 0x1, RZ ;  /* 0x000000010d0d1810 */ /* 0x000fca0007ffe0ff */
[----:B------:R-:W-:Y:S01]  /*0600*/  @!P2 IMAD.MOV R13, RZ, RZ, -R13 ;  /* 0x000000ffff0da224 */ /* 0x000fe200078e0a0d */
[----:B------:R-:W-:Y:S02]  /*0610*/  @!P3 LOP3.LUT R13, RZ, R3, RZ, 0x33, !PT ;  /* 0x00000003ff0db212 */ /* 0x000fe400078e33ff */
[----:B--2---:R-:W-:-:S03]  /*0620*/  IADD3 R8, PT, PT, RZ, -R9, RZ ;  /* 0x80000009ff087210 */ /* 0x004fc60007ffe0ff */
[----:B------:R-:W-:Y:S01]  /*0630*/  IMAD.MOV R15, RZ, RZ, -R13 ;  /* 0x000000ffff0f7224 */ /* 0x000fe200078e0a0d */
[----:B-1----:R-:W-:Y:S01]  /*0640*/  IABS R12, R10 ;  /* 0x0000000a000c7213 */ /* 0x002fe20000000000 */
[----:B------:R-:W-:Y:S01]  /*0650*/  IMAD R27, R8, R11, RZ ;  /* 0x0000000b081b7224 */ /* 0x000fe200078e02ff */
[----:B------:R-:W-:Y:S01]  /*0660*/  MOV R8, RZ ;  /* 0x000000ff00087202 */ /* 0x000fe20000000f00 */
[----:B------:R-:W-:Y:S01]  /*0670*/  IMAD R15, R3, R15, R16 ;  /* 0x0000000f030f7224 */ /* 0x000fe200078e0210 */
[----:B------:R-:W1:Y:S03]  /*0680*/  I2F.RP R26, R12 ;  /* 0x0000000c001a7306 */ /* 0x000e660000209400 */
[----:B------:R-:W-:Y:S01]  /*0690*/  IMAD.HI.U32 R8, R9, R27, R8 ;  /* 0x0000001b09087227 */ /* 0x000fe200078e0008 */
[----:B------:R-:W-:-:S05]  /*06a0*/  IABS R9, R15 ;  /* 0x0000000f00097213 */ /* 0x000fca0000000000 */
[----:B------:R-:W-:-:S04]  /*06b0*/  IMAD.HI.U32 R8, R8, R9, RZ ;  /* 0x0000000908087227 */ /* 0x000fc800078e00ff */
[----:B------:R-:W-:Y:S01]  /*06c0*/  IMAD R14, R8, R14, R9 ;  /* 0x0000000e080e7224 */ /* 0x000fe200078e0209 */
[----:B-1----:R-:W1:Y:S04]  /*06d0*/  MUFU.RCP R26, R26 ;  /* 0x0000001a001a7308 */ /* 0x002e680000001000 */
[----:B------:R-:W-:-:S13]  /*06e0*/  ISETP.GT.U32.AND P3, PT, R11, R14, PT ;  /* 0x0000000e0b00720c */ /* 0x000fda0003f64070 */
[-C--:B------:R-:W-:Y:S01]  /*06f0*/  @!P3 IADD3 R14, PT, PT, R14, -R11.reuse, RZ ;  /* 0x8000000b0e0eb210 */ /* 0x080fe20007ffe0ff */
[----:B-1----:R-:W-:Y:S01]  /*0700*/  VIADD R9, R26, 0xffffffe ;  /* 0x0ffffffe1a097836 */ /* 0x002fe20000000000 */
[----:B------:R-:W-:Y:S02]  /*0710*/  @!P3 IADD3 R8, PT, PT, R8, 0x1, RZ ;  /* 0x000000010808b810 */ /* 0x000fe40007ffe0ff */
[----:B------:R-:W-:Y:S02]  /*0720*/  ISETP.GE.U32.AND P1, PT, R14, R11, PT ;  /* 0x0000000b0e00720c */ /* 0x000fe40003f26070 */
[----:B------:R-:W-:Y:S01]  /*0730*/  LOP3.LUT R11, R15, R6, RZ, 0x3c, !PT ;  /* 0x000000060f0b7212 */ /* 0x000fe200078e3cff */
[----:B------:R-:W1:Y:S01]  /*0740*/  F2I.FTZ.U32.TRUNC.NTZ R9, R9 ;  /* 0x0000000900097305 */ /* 0x000e62000021f000 */
[----:B------:R-:W-:Y:S02]  /*0750*/  ISETP.NE.AND P3, PT, R6, RZ, PT ;  /* 0x000000ff0600720c */ /* 0x000fe40003f65270 */
[----:B------:R-:W-:-:S07]  /*0760*/  ISETP.GE.AND P2, PT, R11, RZ, PT ;  /* 0x000000ff0b00720c */ /* 0x000fce0003f46270 */
[----:B------:R-:W-:-:S05]  /*0770*/  @P1 VIADD R8, R8, 0x1 ;  /* 0x0000000108081836 */ /* 0x000fca0000000000 */
[----:B------:R-:W-:Y:S02]  /*0780*/  MOV R11, R8 ;  /* 0x00000008000b7202 */ /* 0x000fe40000000f00 */
[----:B-1----:R-:W-:-:S03]  /*0790*/  IADD3 R27, PT, PT, RZ, -R9, RZ ;  /* 0x80000009ff1b7210 */ /* 0x002fc60007ffe0ff */
[----:B------:R-:W-:Y:S01]  /*07a0*/  @!P2 IMAD.MOV R11, RZ, RZ, -R11 ;  /* 0x000000ffff0ba224 */ /* 0x000fe200078e0a0b */
[----:B------:R-:W-:Y:S01]  /*07b0*/  @!P3 LOP3.LUT R11, RZ, R6, RZ, 0x33, !PT ;  /* 0x00000006ff0bb212 */ /* 0x000fe200078e33ff */
[----:B------:R-:W-:-:S04]  /*07c0*/  IMAD R27, R27, R12, RZ ;  /* 0x0000000c1b1b7224 */ /* 0x000fc800078e02ff */
[----:B------:R-:W-:-:S04]  /*07d0*/  IMAD.MOV R8, RZ, RZ, -R11 ;  /* 0x000000ffff087224 */ /* 0x000fc800078e0a0b */
[----:B------:R-:W-:Y:S01]  /*07e0*/  IMAD R15, R6, R8, R15 ;  /* 0x00000008060f7224 */ /* 0x000fe200078e020f */
[----:B------:R-:W-:-:S05]  /*07f0*/  MOV R8, RZ ;  /* 0x000000ff00087202 */ /* 0x000fca0000000f00 */
[----:B------:R-:W-:Y:S01]  /*0800*/  IMAD.HI.U32 R8, R9, R27, R8 ;  /* 0x0000001b09087227 */ /* 0x000fe200078e0008 */
[----:B------:R-:W-:Y:S02]  /*0810*/  IABS R9, R15 ;  /* 0x0000000f00097213 */ /* 0x000fe40000000000 */
[----:B------:R-:W-:-:S03]  /*0820*/  IADD3 R27, PT, PT, R18, R11, RZ ;  /* 0x0000000b121b7210 */ /* 0x000fc60007ffe0ff */
[----:B------:R-:W-:-:S04]  /*0830*/  IMAD.HI.U32 R8, R8, R9, RZ ;  /* 0x0000000908087227 */ /* 0x000fc800078e00ff */
[----:B------:R-:W-:-:S04]  /*0840*/  IMAD.MOV R14, RZ, RZ, -R8 ;  /* 0x000000ffff0e7224 */ /* 0x000fc800078e0a08 */
[----:B------:R-:W-:-:S05]  /*0850*/  IMAD R9, R12, R14, R9 ;  /* 0x0000000e0c097224 */ /* 0x000fca00078e0209 */
[----:B------:R-:W-:-:S13]  /*0860*/  ISETP.GT.U32.AND P3, PT, R12, R9, PT ;  /* 0x000000090c00720c */ /* 0x000fda0003f64070 */
[-C--:B------:R-:W-:Y:S01]  /*0870*/  @!P3 IADD3 R9, PT, PT, R9, -R12.reuse, RZ ;  /* 0x8000000c0909b210 */ /* 0x080fe20007ffe0ff */
[----:B------:R-:W-:Y:S01]  /*0880*/  @!P3 VIADD R8, R8, 0x1 ;  /* 0x000000010808b836 */ /* 0x000fe20000000000 */
[----:B------:R-:W-:Y:S02]  /*0890*/  ISETP.NE.AND P3, PT, R10, RZ, PT ;  /* 0x000000ff0a00720c */ /* 0x000fe40003f65270 */
[----:B------:R-:W-:Y:S02]  /*08a0*/  ISETP.GE.U32.AND P1, PT, R9, R12, PT ;  /* 0x0000000c0900720c */ /* 0x000fe40003f26070 */
[----:B------:R-:W-:Y:S01]  /*08b0*/  LOP3.LUT R9, R15, R10, RZ, 0x3c, !PT ;  /* 0x0000000a0f097212 */ /* 0x000fe200078e3cff */
[----:B------:R-:W1:Y:S03]  /*08c0*/  LDC R12, c[0x0][0x3b4] ;  /* 0x0000ed00ff0c7b82 */ /* 0x000e660000000800 */
[----:B------:R-:W-:-:S07]  /*08d0*/  ISETP.GE.AND P2, PT, R9, RZ, PT ;  /* 0x000000ff0900720c */ /* 0x000fce0003f46270 */
[----:B------:R-:W-:-:S05]  /*08e0*/  @P1 IADD3 R8, PT, PT, R8, 0x1, RZ ;  /* 0x0000000108081810 */ /* 0x000fca0007ffe0ff */
[----:B------:R-:W-:Y:S02]  /*08f0*/  IMAD.MOV.U32 R14, RZ, RZ, R8 ;  /* 0x000000ffff0e7224 */ /* 0x000fe400078e0008 */
[----:B------:R-:W2:Y:S03]  /*0900*/  LDC.64 R8, c[0x0][0x3b8] ;  /* 0x0000ee00ff087b82 */ /* 0x000ea60000000a00 */
[----:B------:R-:W-:Y:S02]  /*0910*/  @!P2 IADD3 R14, PT, PT, -R14, RZ, RZ ;  /* 0x000000ff0e0ea210 */ /* 0x000fe40007ffe1ff */
[----:B------:R-:W-:Y:S02]  /*0920*/  @!P3 LOP3.LUT R14, RZ, R10, RZ, 0x33, !PT ;  /* 0x0000000aff0eb212 */ /* 0x000fe400078e33ff */
[----:B-1----:R-:W-:-:S03]  /*0930*/  ISETP.GE.AND P2, PT, R27, R12, PT ;  /* 0x0000000c1b00720c */ /* 0x002fc60003f46270 */
[----:B------:R-:W-:Y:S01]  /*0940*/  IMAD.MOV R26, RZ, RZ, -R14 ;  /* 0x000000ffff1a7224 */ /* 0x000fe200078e0a0e */
[----:B------:R-:W-:-:S03]  /*0950*/  ISETP.GT.AND P2, PT, R27, -0x1, !P2 ;  /* 0xffffffff1b00780c */ /* 0x000fc60005744270 */
[----:B------:R-:W-:Y:S02]  /*0960*/  IMAD R10, R10, R26, R15 ;  /* 0x0000001a0a0a7224 */ /* 0x000fe400078e020f */
[----:B------:R-:W-:-:S03]  /*0970*/  IMAD.IADD R15, R17, 0x1, R14 ;  /* 0x00000001110f7824 */ /* 0x000fc600078e020e */
[----:B------:R-:W-:Y:S02]  /*0980*/  IADD3 R14, PT, PT, R7, R10, RZ ;  /* 0x0000000a070e7210 */ /* 0x000fe40007ffe0ff */
[C---:B--2---:R-:W-:Y:S02]  /*0990*/  ISETP.GE.AND P3, PT, R15.reuse, R8, PT ;  /* 0x000000080f00720c */ /* 0x044fe40003f66270 */
[C---:B------:R-:W-:Y:S02]  /*09a0*/  ISETP.GE.AND P1, PT, R14.reuse, R9, PT ;  /* 0x000000090e00720c */ /* 0x040fe40003f26270 */
[----:B------:R-:W-:Y:S02]  /*09b0*/  ISETP.GT.AND P3, PT, R15, -0x1, !P3 ;  /* 0xffffffff0f00780c */ /* 0x000fe40005f64270 */
[----:B------:R-:W-:-:S04]  /*09c0*/  ISETP.GT.AND P1, PT, R14, -0x1, !P1 ;  /* 0xffffffff0e00780c */ /* 0x000fc80004f24270 */
[----:B------:R-:W-:-:S04]  /*09d0*/  PLOP3.LUT P1, PT, P1, P2, P3, 0x80, 0x0 ;  /* 0x000000000000781c */ /* 0x000fc80000f25030 */
[----:B------:R-:W-:-:S13]  /*09e0*/  ISETP.GE.OR P1, PT, R13, UR11, !P1 ;  /* 0x0000000b0d007c0c */ /* 0x000fda000cf26670 */
[----:B------:R-:W-:Y:S05]  /*09f0*/  @P1 BRA `(.L_x_3) ;  /* 0x0000000000501947 */ /* 0x000fea0003800000 */
[----:B------:R-:W-:Y:S02]  /*0a00*/  HFMA2 R11, -RZ, RZ, 0, 0 ;  /* 0x00000000ff0b7431 */ /* 0x000fe400000001ff */
[----:B------:R-:W-:-:S04]  /*0a10*/  IMAD.MOV.U32 R10, RZ, RZ, R27 ;  /* 0x000000ffff0a7224 */ /* 0x000fc800078e001b */
[----:B------:R-:W-:Y:S01]  /*0a20*/  IMAD.WIDE R10, R13, R12, R10 ;  /* 0x0000000c0d0a7225 */ /* 0x000fe200078e020a */
[----:B------:R-:W-:-:S03]  /*0a30*/  MOV R13, RZ ;  /* 0x000000ff000d7202 */ /* 0x000fc60000000f00 */
[-C--:B------:R-:W-:Y:S02]  /*0a40*/  IMAD R11, R11, R8.reuse, RZ ;  /* 0x000000080b0b7224 */ /* 0x080fe400078e02ff */
[----:B------:R-:W-:Y:S02]  /*0a50*/  IMAD.MOV.U32 R12, RZ, RZ, R15 ;  /* 0x000000ffff0c7224 */ /* 0x000fe400078e000f */
[C---:B------:R-:W-:Y:S02]  /*0a60*/  IMAD R11, R10.reuse, UR9, R11 ;  /* 0x000000090a0b7c24 */ /* 0x040fe4000f8e020b */
[----:B------:R-:W-:Y:S01]  /*0a70*/  IMAD.WIDE.U32 R12, R10, R8, R12 ;  /* 0x000000080a0c7225 */ /* 0x000fe200078e000c */
[----:B------:R-:W-:-:S03]  /*0a80*/  MOV R10, R14 ;  /* 0x0000000e000a7202 */ /* 0x000fc60000000f00 */
[----:B------:R-:W-:Y:S02]  /*0a90*/  IMAD.IADD R8, R13, 0x1, R11 ;  /* 0x000000010d087824 */ /* 0x000fe400078e020b */
[----:B------:R-:W-:Y:S02]  /*0aa0*/  IMAD.MOV.U32 R11, RZ, RZ, RZ ;  /* 0x000000ffff0b7224 */ /* 0x000fe400078e00ff */
[-C--:B------:R-:W-:Y:S02]  /*0ab0*/  IMAD R13, R8, R9.reuse, RZ ;  /* 0x00000009080d7224 */ /* 0x080fe400078e02ff */
[----:B------:R-:W-:-:S04]  /*0ac0*/  IMAD.WIDE.U32 R10, R12, R9, R10 ;  /* 0x000000090c0a7225 */ /* 0x000fc800078e000a */
[----:B------:R-:W-:Y:S01]  /*0ad0*/  IMAD R13, R12, UR10, R13 ;  /* 0x0000000a0c0d7c24 */ /* 0x000fe2000f8e020d */
[----:B0-----:R-:W-:-:S04]  /*0ae0*/  LEA R8, P1, R10, UR20, 0x2 ;  /* 0x000000140a087c11 */ /* 0x001fc8000f8210ff */
[----:B------:R-:W-:-:S04]  /*0af0*/  IADD3 R9, PT, PT, R11, R13, RZ ;  /* 0x0000000d0b097210 */ /* 0x000fc80007ffe0ff */
[----:B------:R-:W-:-:S06]  /*0b00*/  LEA.HI.X R9, R10, UR21, R9, 0x2, P1 ;  /* 0x000000150a097c11 */ /* 0x000fcc00088f1409 */
[----:B------:R-:W2:Y:S04]  /*0b10*/  LDG.E.CONSTANT R9, desc[UR12][R8.64] ;  /* 0x0000000c08097981 */ /* 0x000ea8000c1e9900 */
[----:B--2---:R0:W-:Y:S01]  /*0b20*/  STS [R0], R9 ;  /* 0x0000000900007388 */ /* 0x0041e20000000800 */
[----:B------:R-:W-:Y:S05]  /*0b30*/  BRA `(.L_x_4) ;  /* 0x00000000000c7947 */ /* 0x000fea0003800000 */
.L_x_3:
[----:B------:R1:W-:Y:S01]  /*0b40*/  STS [R0], RZ ;  /* 0x000000ff00007388 */ /* 0x0003e20000000800 */
[----:B------:R-:W-:Y:S05]  /*0b50*/  BRA `(.L_x_4) ;  /* 0x0000000000047947 */ /* 0x000fea0003800000 */
.L_x_2:
[----:B------:R2:W-:Y:S02]  /*0b60*/  STS [R0], RZ ;  /* 0x000000ff00007388 */ /* 0x0005e40000000800 */
.L_x_4:
[----:B0-----:R-:W-:Y:S05]  /*0b70*/  BSYNC.RECONVERGENT B0 ;  /* 0x0000000000007941 */ /* 0x001fea0003800200 */
.L_x_1:
[----:B------:R-:W-:Y:S06]  /*0b80*/  BAR.SYNC.DEFER_BLOCKING 0x0 ;  /* 0x0000000000007b1d */ /* 0x000fec0000010000 */
[----:B------:R-:W-:Y:S04]  /*0b90*/  BSSY.RECONVERGENT B0, `(.L_x_5) ;  /* 0x0000026000007945 */ /* 0x000fe80003800200 */
[----:B------:R-:W-:Y:S05]  /*0ba0*/  @!P0 BRA `(.L_x_6) ;  /* 0x0000000000908947 */ /* 0x000fea0003800000 */
[----:B------:R-:W-:Y:S04]  /*0bb0*/  LDS R8, [R4] ;  /* 0x0000000004087984 */ /* 0x000fe80000000800 */
[----:B------:R-:W0:Y:S04]  /*0bc0*/  LDS.128 R12, [R5] ;  /* 0x00000000050c7984 */ /* 0x000e280000000c00 */
[----:B------:R-:W3:Y:S04]  /*0bd0*/  LDS R9, [R4+0x40] ;  /* 0x0000400004097984 */ /* 0x000ee80000000800 */
[----:B------:R-:W4:Y:S04]  /*0be0*/  LDS R27, [R4+0x80] ;  /* 0x00008000041b7984 */ /* 0x000f280000000800 */
[----:B------:R-:W-:Y:S04]  /*0bf0*/  LDS R26, [R4+0x140] ;  /* 0x00014000041a7984 */ /* 0x000fe80000000800 */
[----:B------:R-:W-:Y:S01]  /*0c00*/  LDS R29, [R4+0x340] ;  /* 0x00034000041d7984 */ /* 0x000fe20000000800 */
[----:B0-----:R-:W-:-:S03]  /*0c10*/  FFMA R8, R12, R8, R23 ;  /* 0x000000080c087223 */ /* 0x001fc60000000017 */
[----:B------:R-:W0:Y:S01]  /*0c20*/  LDS R12, [R4+0xc0] ;  /* 0x0000c000040c7984 */ /* 0x000e220000000800 */
[----:B---3--:R-:W-:-:S03]  /*0c30*/  FFMA R28, R9, R13, R8 ;  /* 0x0000000d091c7223 */ /* 0x008fc60000000008 */
[----:B------:R-:W-:Y:S01]  /*0c40*/  LDS R13, [R4+0x100] ;  /* 0x00010000040d7984 */ /* 0x000fe20000000800 */
[----:B----4-:R-:W-:-:S03]  /*0c50*/  FFMA R27, R27, R14, R28 ;  /* 0x0000000e1b1b7223 */ /* 0x010fc6000000001c */
[----:B-1----:R-:W1:Y:S04]  /*0c60*/  LDS.128 R8, [R5+0x10] ;  /* 0x0000100005087984 */ /* 0x002e680000000c00 */
[----:B------:R-:W3:Y:S01]  /*0c70*/  LDS R23, [R4+0x180] ;  /* 0x0001800004177984 */ /* 0x000ee20000000800 */
[----:B0-----:R-:W-:-:S04]  /*0c80*/  FFMA R15, R12, R15, R27 ;  /* 0x0000000f0c0f7223 */ /* 0x001fc8000000001b */
[----:B-1----:R-:W-:Y:S02]  /*0c90*/  FFMA R13, R8, R13, R15 ;  /* 0x0000000d080d7223 */ /* 0x002fe4000000000f */
[----:B------:R-:W0:Y:S02]  /*0ca0*/  LDS R8, [R4+0x1c0] ;  /* 0x0001c00004087984 */ /* 0x000e240000000800 */
[----:B------:R-:W-:Y:S02]  /*0cb0*/  FFMA R28, R26, R9, R13 ;  /* 0x000000091a1c7223 */ /* 0x000fe4000000000d */
[----:B------:R-:W-:Y:S02]  /*0cc0*/  LDS R9, [R4+0x200] ;  /* 0x0002000004097984 */ /* 0x000fe40000000800 */
[----:B---3--:R-:W-:Y:S02]  /*0cd0*/  FFMA R27, R23, R10, R28 ;  /* 0x0000000a171b7223 */ /* 0x008fe4000000001c */
[----:B------:R-:W1:Y:S04]  /*0ce0*/  LDS.128 R12, [R5+0x20] ;  /* 0x00002000050c7984 */ /* 0x000e680000000c00 */
[----:B------:R-:W3:Y:S04]  /*0cf0*/  LDS R26, [R4+0x240] ;  /* 0x00024000041a7984 */ /* 0x000ee80000000800 */
[----:B------:R-:W4:Y:S01]  /*0d00*/  LDS R23, [R4+0x280] ;  /* 0x0002800004177984 */ /* 0x000f220000000800 */
[----:B0-----:R-:W-:-:S04]  /*0d10*/  FFMA R11, R8, R11, R27 ;  /* 0x0000000b080b7223 */ /* 0x001fc8000000001b */
[----:B-1----:R-:W-:Y:S02]  /*0d20*/  FFMA R9, R12, R9, R11 ;  /* 0x000000090c097223 */ /* 0x002fe4000000000b */
[----:B------:R-:W0:Y:S02]  /*0d30*/  LDS R12, [R4+0x2c0] ;  /* 0x0002c000040c7984 */ /* 0x000e240000000800 */
[----:B---3--:R-:W-:Y:S02]  /*0d40*/  FFMA R26, R26, R13, R9 ;  /* 0x0000000d1a1a7223 */ /* 0x008fe40000000009 */
[----:B------:R-:W-:Y:S02]  /*0d50*/  LDS R13, [R4+0x300] ;  /* 0x00030000040d7984 */ /* 0x000fe40000000800 */
[----:B----4-:R-:W-:Y:S02]  /*0d60*/  FFMA R27, R23, R14, R26 ;  /* 0x0000000e171b7223 */ /* 0x010fe4000000001a */
[----:B------:R-:W1:Y:S04]  /*0d70*/  LDS.128 R8, [R5+0x30] ;  /* 0x0000300005087984 */ /* 0x000e680000000c00 */
[----:B------:R-:W3:Y:S04]  /*0d80*/  LDS R23, [R4+0x380] ;  /* 0x0003800004177984 */ /* 0x000ee80000000800 */
[----:B------:R-:W4:Y:S01]  /*0d90*/  LDS R14, [R4+0x3c0] ;  /* 0x0003c000040e7984 */ /* 0x000f220000000800 */
[----:B0-----:R-:W-:-:S04]  /*0da0*/  FFMA R15, R12, R15, R27 ;  /* 0x0000000f0c0f7223 */ /* 0x001fc8000000001b */
[----:B-1----:R-:W-:-:S04]  /*0db0*/  FFMA R8, R8, R13, R15 ;  /* 0x0000000d08087223 */ /* 0x002fc8000000000f */
[----:B------:R-:W-:-:S04]  /*0dc0*/  FFMA R8, R29, R9, R8 ;  /* 0x000000091d087223 */ /* 0x000fc80000000008 */
[----:B---3--:R-:W-:-:S04]  /*0dd0*/  FFMA R23, R23, R10, R8 ;  /* 0x0000000a17177223 */ /* 0x008fc80000000008 */
[----:B----4-:R-:W-:-:S07]  /*0de0*/  FFMA R23, R14, R11, R23 ;  /* 0x0000000b0e177223 */ /* 0x010fce0000000017 */
.L_x_6:
[----:B------:R-:W-:Y:S05]  /*0df0*/  BSYNC.RECONVERGENT B0 ;  /* 0x0000000000007941 */ /* 0x000fea0003800200 */
.L_x_5:
[----:B------:R-:W-:Y:S01]  /*0e00*/  BAR.SYNC.DEFER_BLOCKING 0x0 ;  /* 0x0000000000007b1d */ /* 0x000fe20000010000 */
[----:B------:R-:W-:Y:S01]  /*0e10*/  IADD3 R20, P1, PT, R20, 0x40, RZ ;  /* 0x0000004014147810 */ /* 0x000fe20007f3e0ff */
[----:B------:R-:W-:Y:S01]  /*0e20*/  VIADD R16, R16, 0x10 ;  /* 0x0000001010107836 */ /* 0x000fe20000000000 */
[----:B------:R-:W-:-:S03]  /*0e30*/  IADD3 R22, PT, PT, R22, 0x10, RZ ;  /* 0x0000001016167810 */ /* 0x000fc60007ffe0ff */
[----:B------:R-:W-:Y:S01]  /*0e40*/  IMAD.X R19, RZ, RZ, R19, P1 ;  /* 0x000000ffff137224 */ /* 0x000fe200008e0613 */
[----:B------:R-:W-:Y:S07]  /*0e50*/  BRA.U UP0, `(.L_x_7) ;  /* 0xfffffff5003c7547 */ /* 0x000fee000b83ffff */
.L_x_0:
[----:B------:R-:W0:Y:S01]  /*0e60*/  LDCU.64 UR14, c[0x0][0x3a0] ;  /* 0x00007400ff0e77ac */ /* 0x000e220008000a00 */
[----:B------:R-:W3:Y:S01]  /*0e70*/  LDC R9, c[0x0][0x3b0] ;  /* 0x0000ec00ff097b82 */ /* 0x000ee20000000800 */
[----:B------:R-:W4:Y:S07]  /*0e80*/  LDCU UR6, c[0x0][0x3e8] ;  /* 0x00007d00ff0677ac */ /* 0x000f2e0008000800 */
[----:B------:R-:W4:Y:S01]  /*0e90*/  LDC R6, c[0x0][0x3ac] ;  /* 0x0000eb00ff067b82 */ /* 0x000f220000000800 */
[----:B0-----:R-:W-:-:S04]  /*0ea0*/  ISETP.GE.AND P0, PT, R24, UR15, PT ;  /* 0x0000000f18007c0c */ /* 0x001fc8000bf06270 */
[----:B------:R-:W-:-:S04]  /*0eb0*/  ISETP.GE.OR P0, PT, R21, UR14, P0 ;  /* 0x0000000e15007c0c */ /* 0x000fc80008706670 */
[----:B---3--:R-:W-:-:S04]  /*0ec0*/  ISETP.LE.OR P0, PT, R9, UR8, P0 ;  /* 0x0000000809007c0c */ /* 0x008fc80008703670 */
[----:B----4-:R-:W-:-:S13]  /*0ed0*/  ISETP.LE.OR P0, PT, R6, UR6, P0 ;  /* 0x0000000606007c0c */ /* 0x010fda0008703670 */
[----:B------:R-:W-:Y:S05]  /*0ee0*/  @P0 EXIT ;  /* 0x000000000000094d */ /* 0x000fea0003800000 */
[----:B------:R-:W0:Y:S01]  /*0ef0*/  LDCU.64 UR4, c[0x0][0x390] ;  /* 0x00007200ff0477ac */ /* 0x000e220008000a00 */
[----:B------:R-:W-:Y:S01]  /*0f00*/  SHF.R.S32.HI R4, RZ, 0x1f, R6 ;  /* 0x0000001fff047819 */ /* 0x000fe20000011406 */
[----:B------:R-:W3:Y:S01]  /*0f10*/  LDCU.64 UR10, c[0x0][0x398] ;  /* 0x00007300ff0a77ac */ /* 0x000ee20008000a00 */
[----:B0-----:R-:W-:-:S04]  /*0f20*/  ISETP.NE.U32.AND P0, PT, RZ, UR4, PT ;  /* 0x00000004ff007c0c */ /* 0x001fc8000bf05070 */
[----:B------:R-:W-:-:S13]  /*0f30*/  ISETP.NE.AND.EX P0, PT, RZ, UR5, PT, P0 ;  /* 0x00000005ff007c0c */ /* 0x000fda000bf05300 */
[----:B-1----:R-:W0:Y:S02]  /*0f40*/  @P0 LDC.64 R2, c[0x0][0x390] ;  /* 0x0000e400ff020b82 */ /* 0x002e240000000a00 */
[----:B0-----:R-:W-:-:S05]  /*0f50*/  @P0 IMAD.WIDE.U32 R2, R21, 0x4, R2 ;  /* 0x0000000415020825 */ /* 0x001fca00078e0002 */
[----:B--2---:R0:W2:Y:S01]  /*0f60*/  @P0 LDG.E.CONSTANT R0, desc[UR12][R2.64] ;  /* 0x0000000c02000981 */ /* 0x0040a2000c1e9900 */
[----:B------:R-:W-:Y:S01]  /*0f70*/  USHF.R.S32.HI UR5, URZ, 0x1f, UR6 ;  /* 0x0000001fff057899 */ /* 0x000fe20008011406 */
[----:B------:R-:W-:Y:S01]  /*0f80*/  IMAD R7, R4, R21, RZ ;  /* 0x0000001504077224 */ /* 0x000fe200078e02ff */
[----:B------:R-:W-:Y:S01]  /*0f90*/  UMOV UR4, UR6 ;  /* 0x0000000600047c82 */ /* 0x000fe20008000000 */
[----:B------:R-:W-:-:S03]  /*0fa0*/  SHF.R.S32.HI R25, RZ, 0x1f, R24 ;  /* 0x0000001fff197819 */ /* 0x000fc60000011418 */
[----:B------:R-:W-:Y:S01]  /*0fb0*/  IMAD.WIDE.U32 R4, R21, R6, UR4 ;  /* 0x0000000415047e25 */ /* 0x000fe2000f8e0006 */
[----:B------:R-:W-:Y:S01]  /*0fc0*/  UMOV UR4, UR8 ;  /* 0x0000000800047c82 */ /* 0x000fe20008000000 */
[----:B------:R-:W-:-:S03]  /*0fd0*/  UMOV UR5, URZ ;  /* 0x000000ff00057c82 */ /* 0x000fc60008000000 */
[----:B------:R-:W-:Y:S01]  /*0fe0*/  IADD3 R6, PT, PT, R5, R7, RZ ;  /* 0x0000000705067210 */ /* 0x000fe20007ffe0ff */
[----:B------:R-:W-:Y:S01]  /*0ff0*/  IMAD.WIDE.U32 R4, R4, R9, UR4 ;  /* 0x0000000404047e25 */ /* 0x000fe2000f8e0009 */
[----:B------:R-:W-:-:S03]  /*1000*/  USHF.R.S32.HI UR4, URZ, 0x1f, UR15 ;  /* 0x0000001fff047899 */ /* 0x000fc6000801140f */
[----:B------:R-:W-:Y:S02]  /*1010*/  IMAD R7, R6, R9, RZ ;  /* 0x0000000906077224 */ /* 0x000fe400078e02ff */
[----:B------:R-:W-:-:S04]  /*1020*/  IMAD.WIDE.U32 R24, R4, UR15, R24 ;  /* 0x0000000f04187c25 */ /* 0x000fc8000f8e0018 */
[----:B0-----:R-:W-:-:S04]  /*1030*/  IMAD.IADD R2, R5, 0x1, R7 ;  /* 0x0000000105027824 */ /* 0x001fc800078e0207 */
[----:B------:R-:W-:Y:S01]  /*1040*/  IMAD R3, R2, UR15, RZ ;  /* 0x0000000f02037c24 */ /* 0x000fe2000f8e02ff */
[----:B---3--:R-:W-:-:S03]  /*1050*/  LEA R2, P1, R24, UR10, 0x2 ;  /* 0x0000000a18027c11 */ /* 0x008fc6000f8210ff */
[----:B------:R-:W-:-:S05]  /*1060*/  IMAD R3, R4, UR4, R3 ;  /* 0x0000000404037c24 */ /* 0x000fca000f8e0203 */
[----:B------:R-:W-:-:S04]  /*1070*/  IADD3 R3, PT, PT, R25, R3, RZ ;  /* 0x0000000319037210 */ /* 0x000fc80007ffe0ff */
[----:B------:R-:W-:Y:S01]  /*1080*/  LEA.HI.X R3, R24, UR11, R3, 0x2, P1 ;  /* 0x0000000b18037c11 */ /* 0x000fe200088f1403 */
[----:B--2---:R-:W-:-:S05]  /*1090*/  @P0 FADD R23, R0, R23 ;  /* 0x0000001700170221 */ /* 0x004fca0000000000 */
[----:B------:R-:W-:Y:S01]  /*10a0*/  STG.E desc[UR12][R2.64], R23 ;  /* 0x0000001702007986 */ /* 0x000fe2000c10190c */
[----:B------:R-:W-:Y:S05]  /*10b0*/  EXIT ;  /* 0x000000000000794d */ /* 0x000fea0003800000 */
.L_x_8:
[----:B------:R-:W-:-:S00]  /*10c0*/  BRA `(.L_x_8) ;  /* 0xfffffffc00fc7947 */ /* 0x000fc0000383ffff */
[----:B------:R-:W-:-:S00]  /*10d0*/  NOP ;  /* 0x0000000000007918 */ /* 0x000fc00000000000 */
        /* <DEDUP_REMOVED lines=10> */
.L_x_9:


//--------------------- .nv.shared._Z32fused_im2col_gemm_bias_kernel_3dPKfS0_S0_Pfiiiiiiiiiiiiiiiiiii --------------------------
	.section	.nv.shared._Z32fused_im2col_gemm_bias_kernel_3dPKfS0_S0_Pfiiiiiiiiiiiiiiiiiii,"aw",@nobits
	.sectionflags	@""
	.align	4
.nv.shared._Z32fused_im2col_gemm_bias_kernel_3dPKfS0_S0_Pfiiiiiiiiiiiiiiiiiii:
	.zero		3072


//--------------------- .nv.shared.reserved.0     --------------------------
	.section	.nv.shared.reserved.0,"aw",@nobits
	.weak		__nv_reservedSMEM_offset_0_alias
	.size		__nv_reservedSMEM_offset_0_alias, 0, 64
	.other		__nv_reservedSMEM_offset_0_alias,@"STO_CUDA_RESERVED_SHARED STV_DEFAULT"
__nv_reservedSMEM_offset_0_alias:
	.zero		0
	.zero		64


//--------------------- .nv.constant0._Z32fused_im2col_gemm_bias_kernel_3dPKfS0_S0_Pfiiiiiiiiiiiiiiiiiii --------------------------
	.section	.nv.constant0._Z32fused_im2col_gemm_bias_kernel_3dPKfS0_S0_Pfiiiiiiiiiiiiiiiiiii,"a",@progbits
	.sectionflags	@""
	.align	4
.nv.constant0._Z32fused_im2col_gemm_bias_kernel_3dPKfS0_S0_Pfiiiiiiiiiiiiiiiiiii:
	.zero		1004


//--------------------- SYMBOLS --------------------------

	.type		.nv.reservedSmem.offset0,@object
	.size		.nv.reservedSmem.offset0,0x4
	.type		.nv.reservedSmem.cap,@object
	.size		.nv.reservedSmem.cap,0x4
